//
// Generated by NVIDIA NVVM Compiler
//
// Compiler Build ID: CL-36424714
// Cuda compilation tools, release 13.0, V13.0.88
// Based on NVVM 20.0.0
//

.version 9.0
.target sm_100
.address_size 64

	// .globl	_Z6kernelPfS_fi

.visible .entry _Z6kernelPfS_fi(
	.param .u64 .ptr .align 1 _Z6kernelPfS_fi_param_0,
	.param .u64 .ptr .align 1 _Z6kernelPfS_fi_param_1,
	.param .f32 _Z6kernelPfS_fi_param_2,
	.param .u32 _Z6kernelPfS_fi_param_3
)
{
	.reg .pred 	%p<2>;
	.reg .b32 	%r<6>;
	.reg .b32 	%f<4>;
	.reg .b64 	%rd<8>;

	ld.param.u64 	%rd1, [_Z6kernelPfS_fi_param_0];
	ld.param.u64 	%rd2, [_Z6kernelPfS_fi_param_1];
	ld.param.f32 	%f1, [_Z6kernelPfS_fi_param_2];
	ld.param.u32 	%r2, [_Z6kernelPfS_fi_param_3];
	mov.u32 	%r3, %ctaid.x;
	mov.u32 	%r4, %ntid.x;
	mov.u32 	%r5, %tid.x;
	mad.lo.s32 	%r1, %r3, %r4, %r5;
	setp.ge.s32 	%p1, %r1, %r2;
	@%p1 bra 	$L__BB0_2;
	cvta.to.global.u64 	%rd3, %rd1;
	cvta.to.global.u64 	%rd4, %rd2;
	mul.wide.s32 	%rd5, %r1, 4;
	add.s64 	%rd6, %rd3, %rd5;
	ld.global.f32 	%f2, [%rd6];
	mul.f32 	%f3, %f1, %f2;
	add.s64 	%rd7, %rd4, %rd5;
	st.global.f32 	[%rd7], %f3;
$L__BB0_2:
	ret;

}


// ===== COMPILED SASS (sm_100) =====

	.target	sm_100

	.elftype	@"ET_EXEC"


//--------------------- .note.nv.tkinfo           --------------------------
	.section	.note.nv.tkinfo,"",@"SHT_NOTE"
	.sectionflags	@"SHF_NOTE_NV_TKINFO"
	.tkinfo
        /*0018*/ 	.word	0x00000002
        /*0030*/ 	.string	""
        /*0030*/ 	.string	"ptxas"
        /*0030*/ 	.string	"Cuda compilation tools, release 13.0, V13.0.88"
        /*0030*/ 	.string	"Build cuda_13.0.r13.0/compiler.36424714_0"
        /*0030*/ 	.string	"-arch sm_100 -m 64 "



//--------------------- .note.nv.cuinfo           --------------------------
	.section	.note.nv.cuinfo,"",@"SHT_NOTE"
	.sectionflags	@"SHF_NOTE_NV_CUINFO"
        /*0018*/ 	.short	0x0002
        /*001a*/ 	.short	0x0064
        /*001c*/ 	.short	0x0082
	.zero		2


//--------------------- .nv.info                  --------------------------
	.section	.nv.info,"",@"SHT_CUDA_INFO"
	.align	4


	//----- nvinfo : EIATTR_REGCOUNT
	.align		4
        /*0000*/ 	.byte	0x04, 0x2f
        /*0002*/ 	.short	(.L_1 - .L_0)
	.align		4
.L_0:
        /*0004*/ 	.word	index@(_Z6kernelPfS_fi)
        /*0008*/ 	.word	0x0000000a


	//----- nvinfo : EIATTR_FRAME_SIZE
	.align		4
.L_1:
        /*000c*/ 	.byte	0x04, 0x11
        /*000e*/ 	.short	(.L_3 - .L_2)
	.align		4
.L_2:
        /*0010*/ 	.word	index@(_Z6kernelPfS_fi)
        /*0014*/ 	.word	0x00000000


	//----- nvinfo : EIATTR_MIN_STACK_SIZE
	.align		4
.L_3:
        /*0018*/ 	.byte	0x04, 0x12
        /*001a*/ 	.short	(.L_5 - .L_4)
	.align		4
.L_4:
        /*001c*/ 	.word	index@(_Z6kernelPfS_fi)
        /*0020*/ 	.word	0x00000000
.L_5:


//--------------------- .nv.compat                --------------------------
	.section	.nv.compat,"",@"SHT_CUDA_COMPAT_INFO"
	.align	4
        /*0000*/ 	.byte	0x02, 0x09, 0x00, 0x00, 0x02, 0x02, 0x01, 0x00, 0x02, 0x05, 0x05, 0x00, 0x03, 0x07, 0x01, 0x01
        /*0010*/ 	.byte	0x02, 0x03, 0x00, 0x00, 0x02, 0x06, 0x01, 0x00, 0x04, 0x0b, 0x08, 0x00, 0x09, 0x00, 0x00, 0x00
        /*0020*/ 	.byte	0x00, 0x00, 0x00, 0x00


//--------------------- .nv.info._Z6kernelPfS_fi  --------------------------
	.section	.nv.info._Z6kernelPfS_fi,"",@"SHT_CUDA_INFO"
	.sectionflags	@""
	.align	4


	//----- nvinfo : EIATTR_CUDA_API_VERSION
	.align		4
        /*0000*/ 	.byte	0x04, 0x37
        /*0002*/ 	.short	(.L_7 - .L_6)
.L_6:
        /*0004*/ 	.word	0x00000082


	//----- nvinfo : EIATTR_KPARAM_INFO
	.align		4
.L_7:
        /*0008*/ 	.byte	0x04, 0x17
        /*000a*/ 	.short	(.L_9 - .L_8)
.L_8:
        /*000c*/ 	.word	0x00000000
        /*0010*/ 	.short	0x0003
        /*0012*/ 	.short	0x0014
        /*0014*/ 	.byte	0x00, 0xf0, 0x11, 0x00


	//----- nvinfo : EIATTR_KPARAM_INFO
	.align		4
.L_9:
        /*0018*/ 	.byte	0x04, 0x17
        /*001a*/ 	.short	(.L_11 - .L_10)
.L_10:
        /*001c*/ 	.word	0x00000000
        /*0020*/ 	.short	0x0002
        /*0022*/ 	.short	0x0010
        /*0024*/ 	.byte	0x00, 0xf0, 0x11, 0x00


	//----- nvinfo : EIATTR_KPARAM_INFO
	.align		4
.L_11:
        /*0028*/ 	.byte	0x04, 0x17
        /*002a*/ 	.short	(.L_13 - .L_12)
.L_12:
        /*002c*/ 	.word	0x00000000
        /*0030*/ 	.short	0x0001
        /*0032*/ 	.short	0x0008
        /*0034*/ 	.byte	0x00, 0xf5, 0x21, 0x00


	//----- nvinfo : EIATTR_KPARAM_INFO
	.align		4
.L_13:
        /*0038*/ 	.byte	0x04, 0x17
        /*003a*/ 	.short	(.L_15 - .L_14)
.L_14:
        /*003c*/ 	.word	0x00000000
        /*0040*/ 	.short	0x0000
        /*0042*/ 	.short	0x0000
        /*0044*/ 	.byte	0x00, 0xf5, 0x21, 0x00


	//----- nvinfo : EIATTR_SPARSE_MMA_MASK
	.align		4
.L_15:
        /*0048*/ 	.byte	0x03, 0x50
        /*004a*/ 	.short	0x0000


	//----- nvinfo : EIATTR_MAXREG_COUNT
	.align		4
        /*004c*/ 	.byte	0x03, 0x1b
        /*004e*/ 	.short	0x00ff


	//----- nvinfo : EIATTR_MERCURY_ISA_VERSION
	.align		4
        /*0050*/ 	.byte	0x03, 0x5f
        /*0052*/ 	.short	0x0101


	//----- nvinfo : EIATTR_VRC_CTA_INIT_COUNT
	.align		4
        /*0054*/ 	.byte	0x02, 0x4a
	.zero		1
	.zero		1


	//----- nvinfo : EIATTR_EXIT_INSTR_OFFSETS
	.align		4
        /*0058*/ 	.byte	0x04, 0x1c
        /*005a*/ 	.short	(.L_17 - .L_16)


	//   ....[0]....
.L_16:
        /*005c*/ 	.word	0x00000070


	//   ....[1]....
        /*0060*/ 	.word	0x00000110


	//----- nvinfo : EIATTR_CBANK_PARAM_SIZE
	.align		4
.L_17:
        /*0064*/ 	.byte	0x03, 0x19
        /*0066*/ 	.short	0x0018


	//----- nvinfo : EIATTR_PARAM_CBANK
	.align		4
        /*0068*/ 	.byte	0x04, 0x0a
        /*006a*/ 	.short	(.L_19 - .L_18)
	.align		4
.L_18:
        /*006c*/ 	.word	index@(.nv.constant0._Z6kernelPfS_fi)
        /*0070*/ 	.short	0x0380
        /*0072*/ 	.short	0x0018


	//----- nvinfo : EIATTR_SW_WAR
	.align		4
.L_19:
        /*0074*/ 	.byte	0x04, 0x36
        /*0076*/ 	.short	(.L_21 - .L_20)
.L_20:
        /*0078*/ 	.word	0x00000008
.L_21:


//--------------------- .nv.callgraph             --------------------------
	.section	.nv.callgraph,"",@"SHT_CUDA_CALLGRAPH"
	.align	4
	.sectionentsize	8
	.align		4
        /*0000*/ 	.word	0x00000000
	.align		4
        /*0004*/ 	.word	0xffffffff
	.align		4
        /*0008*/ 	.word	0x00000000
	.align		4
        /*000c*/ 	.word	0xfffffffe
	.align		4
        /*0010*/ 	.word	0x00000000
	.align		4
        /*0014*/ 	.word	0xfffffffd
	.align		4
        /*0018*/ 	.word	0x00000000
	.align		4
        /*001c*/ 	.word	0xfffffffc


//--------------------- .text._Z6kernelPfS_fi     --------------------------
	.section	.text._Z6kernelPfS_fi,"ax",@progbits
	.align	128
        .global         _Z6kernelPfS_fi
        .type           _Z6kernelPfS_fi,@function
        .size           _Z6kernelPfS_fi,(.L_x_1 - _Z6kernelPfS_fi)
        .other          _Z6kernelPfS_fi,@"STO_CUDA_ENTRY STV_DEFAULT"
_Z6kernelPfS_fi:
.text._Z6kernelPfS_fi:
[----:B------:R-:W-:Y:S01]  /*0000*/  LDC R1, c[0x0][0x37c] ;  /* 0x0000df00ff017b82 */ /* 0x000fe20000000800 */
[----:B------:R-:W0:Y:S07]  /*0010*/  S2R R0, SR_TID.X ;  /* 0x0000000000007919 */ /* 0x000e2e0000002100 */
[----:B------:R-:W0:Y:S01]  /*0020*/  S2UR UR4, SR_CTAID.X ;  /* 0x00000000000479c3 */ /* 0x000e220000002500 */
[----:B------:R-:W1:Y:S07]  /*0030*/  LDCU UR5, c[0x0][0x394] ;  /* 0x00007280ff0577ac */ /* 0x000e6e0008000800 */
[----:B------:R-:W0:Y:S02]  /*0040*/  LDC R7, c[0x0][0x360] ;  /* 0x0000d800ff077b82 */ /* 0x000e240000000800 */
[----:B0-----:R-:W-:-:S05]  /*0050*/  IMAD R7, R7, UR4, R0 ;  /* 0x0000000407077c24 */ /* 0x001fca000f8e0200 */
[----:B-1----:R-:W-:-:S13]  /*0060*/  ISETP.GE.AND P0, PT, R7, UR5, PT ;  /* 0x0000000507007c0c */ /* 0x002fda000bf06270 */
[----:B------:R-:W-:Y:S05]  /*0070*/  @P0 EXIT ;  /* 0x000000000000094d */ /* 0x000fea0003800000 */
[----:B------:R-:W0:Y:S01]  /*0080*/  LDC.64 R2, c[0x0][0x380] ;  /* 0x0000e000ff027b82 */ /* 0x000e220000000a00 */
[----:B------:R-:W1:Y:S01]  /*0090*/  LDCU.64 UR4, c[0x0][0x358] ;  /* 0x00006b00ff0477ac */ /* 0x000e620008000a00 */
[----:B------:R-:W2:Y:S06]  /*00a0*/  LDCU UR6, c[0x0][0x390] ;  /* 0x00007200ff0677ac */ /* 0x000eac0008000800 */
[----:B------:R-:W3:Y:S01]  /*00b0*/  LDC.64 R4, c[0x0][0x388] ;  /* 0x0000e200ff047b82 */ /* 0x000ee20000000a00 */
[----:B0-----:R-:W-:-:S06]  /*00c0*/  IMAD.WIDE R2, R7, 0x4, R2 ;  /* 0x0000000407027825 */ /* 0x001fcc00078e0202 */
[----:B-1----:R-:W2:Y:S01]  /*00d0*/  LDG.E R2, desc[UR4][R2.64] ;  /* 0x0000000402027981 */ /* 0x002ea2000c1e1900 */
[----:B---3--:R-:W-:-:S04]  /*00e0*/  IMAD.WIDE R4, R7, 0x4, R4 ;  /* 0x0000000407047825 */ /* 0x008fc800078e0204 */
[----:B--2---:R-:W-:-:S05]  /*00f0*/  FMUL R7, R2, UR6 ;  /* 0x0000000602077c20 */ /* 0x004fca0008400000 */
[----:B------:R-:W-:Y:S01]  /*0100*/  STG.E desc[UR4][R4.64], R7 ;  /* 0x0000000704007986 */ /* 0x000fe2000c101904 */
[----:B------:R-:W-:Y:S05]  /*0110*/  EXIT ;  /* 0x000000000000794d */ /* 0x000fea0003800000 */
.L_x_0:
[----:B------:R-:W-:-:S00]  /*0120*/  BRA `(.L_x_0) ;  /* 0xfffffffc00fc7947 */ /* 0x000fc0000383ffff */
[----:B------:R-:W-:-:S00]  /*0130*/  NOP ;  /* 0x0000000000007918 */ /* 0x000fc00000000000 */
        /* <DEDUP_REMOVED lines=12> */
.L_x_1:


//--------------------- .nv.shared.reserved.0     --------------------------
	.section	.nv.shared.reserved.0,"aw",@nobits
	.weak		__nv_reservedSMEM_offset_0_alias
	.size		__nv_reservedSMEM_offset_0_alias, 0, 64
	.other		__nv_reservedSMEM_offset_0_alias,@"STO_CUDA_RESERVED_SHARED STV_DEFAULT"
__nv_reservedSMEM_offset_0_alias:
	.zero		0
	.zero		64


//--------------------- .nv.constant0._Z6kernelPfS_fi --------------------------
	.section	.nv.constant0._Z6kernelPfS_fi,"a",@progbits
	.sectionflags	@""
	.align	4
.nv.constant0._Z6kernelPfS_fi:
	.zero		920


//--------------------- SYMBOLS --------------------------

	.type		.nv.reservedSmem.offset0,@object
	.size		.nv.reservedSmem.offset0,0x4
